//
// Generated by NVIDIA NVVM Compiler
//
// Compiler Build ID: CL-36424714
// Cuda compilation tools, release 13.0, V13.0.88
// Based on NVVM 20.0.0
//

.version 9.0
.target sm_100
.address_size 64

	// .globl	_Z8Dev_trapffiPf
.global .align 4 .b8 __cudart_i2opi_f[24] = {65, 144, 67, 60, 153, 149, 98, 219, 192, 221, 52, 245, 209, 87, 39, 252, 41, 21, 68, 78, 110, 131, 249, 162};

.visible .entry _Z8Dev_trapffiPf(
	.param .f32 _Z8Dev_trapffiPf_param_0,
	.param .f32 _Z8Dev_trapffiPf_param_1,
	.param .u32 _Z8Dev_trapffiPf_param_2,
	.param .u64 .ptr .align 1 _Z8Dev_trapffiPf_param_3
)
{
	.local .align 4 .b8 	__local_depot0[28];
	.reg .b64 	%SP;
	.reg .b64 	%SPL;
	.reg .pred 	%p<12>;
	.reg .b32 	%r<45>;
	.reg .b32 	%f<33>;
	.reg .b64 	%rd<23>;
	.reg .b64 	%fd<3>;

	mov.u64 	%SPL, __local_depot0;
	ld.param.f32 	%f7, [_Z8Dev_trapffiPf_param_0];
	ld.param.f32 	%f8, [_Z8Dev_trapffiPf_param_1];
	ld.param.u32 	%r16, [_Z8Dev_trapffiPf_param_2];
	ld.param.u64 	%rd9, [_Z8Dev_trapffiPf_param_3];
	add.u64 	%rd1, %SPL, 0;
	mov.u32 	%r17, %ntid.x;
	mov.u32 	%r18, %ctaid.x;
	mov.u32 	%r19, %tid.x;
	mad.lo.s32 	%r1, %r17, %r18, %r19;
	setp.lt.s32 	%p1, %r1, 1;
	setp.ge.s32 	%p2, %r1, %r16;
	or.pred  	%p3, %p1, %p2;
	@%p3 bra 	$L__BB0_10;
	cvt.rn.f32.u32 	%f9, %r1;
	fma.rn.f32 	%f1, %f8, %f9, %f7;
	mul.f32 	%f10, %f1, 0f3F22F983;
	cvt.rni.s32.f32 	%r44, %f10;
	cvt.rn.f32.s32 	%f11, %r44;
	fma.rn.f32 	%f12, %f11, 0fBFC90FDA, %f1;
	fma.rn.f32 	%f13, %f11, 0fB3A22168, %f12;
	fma.rn.f32 	%f32, %f11, 0fA7C234C5, %f13;
	abs.f32 	%f3, %f1;
	setp.ltu.f32 	%p4, %f3, 0f47CE4780;
	@%p4 bra 	$L__BB0_9;
	setp.neu.f32 	%p5, %f3, 0f7F800000;
	@%p5 bra 	$L__BB0_4;
	mov.f32 	%f16, 0f00000000;
	mul.rn.f32 	%f32, %f1, %f16;
	mov.b32 	%r44, 0;
	bra.uni 	$L__BB0_9;
$L__BB0_4:
	mov.b32 	%r3, %f1;
	shl.b32 	%r21, %r3, 8;
	or.b32  	%r4, %r21, -2147483648;
	mov.b64 	%rd22, 0;
	mov.b32 	%r41, 0;
	mov.u64 	%rd20, __cudart_i2opi_f;
	mov.u64 	%rd21, %rd1;
$L__BB0_5:
	.pragma "nounroll";
	ld.global.nc.u32 	%r22, [%rd20];
	mad.wide.u32 	%rd13, %r22, %r4, %rd22;
	shr.u64 	%rd22, %rd13, 32;
	st.local.u32 	[%rd21], %rd13;
	add.s32 	%r41, %r41, 1;
	add.s64 	%rd21, %rd21, 4;
	add.s64 	%rd20, %rd20, 4;
	setp.ne.s32 	%p6, %r41, 6;
	@%p6 bra 	$L__BB0_5;
	shr.u32 	%r23, %r3, 23;
	st.local.u32 	[%rd1+24], %rd22;
	and.b32  	%r7, %r23, 31;
	and.b32  	%r24, %r23, 224;
	add.s32 	%r25, %r24, -128;
	shr.u32 	%r26, %r25, 5;
	mul.wide.u32 	%rd14, %r26, 4;
	sub.s64 	%rd8, %rd1, %rd14;
	ld.local.u32 	%r42, [%rd8+24];
	ld.local.u32 	%r43, [%rd8+20];
	setp.eq.s32 	%p7, %r7, 0;
	@%p7 bra 	$L__BB0_8;
	shf.l.wrap.b32 	%r42, %r43, %r42, %r7;
	ld.local.u32 	%r27, [%rd8+16];
	shf.l.wrap.b32 	%r43, %r27, %r43, %r7;
$L__BB0_8:
	shr.u32 	%r28, %r42, 30;
	shf.l.wrap.b32 	%r29, %r43, %r42, 2;
	shl.b32 	%r30, %r43, 2;
	shr.u32 	%r31, %r29, 31;
	add.s32 	%r32, %r31, %r28;
	neg.s32 	%r33, %r32;
	setp.lt.s32 	%p8, %r3, 0;
	selp.b32 	%r44, %r33, %r32, %p8;
	xor.b32  	%r34, %r29, %r3;
	shr.s32 	%r35, %r29, 31;
	xor.b32  	%r36, %r35, %r29;
	xor.b32  	%r37, %r35, %r30;
	cvt.u64.u32 	%rd15, %r36;
	shl.b64 	%rd16, %rd15, 32;
	cvt.u64.u32 	%rd17, %r37;
	or.b64  	%rd18, %rd16, %rd17;
	cvt.rn.f64.s64 	%fd1, %rd18;
	mul.f64 	%fd2, %fd1, 0d3BF921FB54442D19;
	cvt.rn.f32.f64 	%f14, %fd2;
	neg.f32 	%f15, %f14;
	setp.lt.s32 	%p9, %r34, 0;
	selp.f32 	%f32, %f15, %f14, %p9;
$L__BB0_9:
	mul.rn.f32 	%f17, %f32, %f32;
	and.b32  	%r39, %r44, 1;
	setp.eq.b32 	%p10, %r39, 1;
	selp.f32 	%f18, 0f3F800000, %f32, %p10;
	fma.rn.f32 	%f19, %f17, %f18, 0f00000000;
	fma.rn.f32 	%f20, %f17, 0f37CBAC00, 0fBAB607ED;
	selp.f32 	%f21, %f20, 0fB94D4153, %p10;
	selp.f32 	%f22, 0f3D2AAABB, 0f3C0885E4, %p10;
	fma.rn.f32 	%f23, %f21, %f17, %f22;
	selp.f32 	%f24, 0fBEFFFFFF, 0fBE2AAAA8, %p10;
	fma.rn.f32 	%f25, %f23, %f17, %f24;
	fma.rn.f32 	%f26, %f25, %f19, %f18;
	and.b32  	%r40, %r44, 2;
	setp.eq.s32 	%p11, %r40, 0;
	mov.f32 	%f27, 0f00000000;
	sub.f32 	%f28, %f27, %f26;
	selp.f32 	%f29, %f26, %f28, %p11;
	add.f32 	%f30, %f29, 0f3F800000;
	cvta.to.global.u64 	%rd19, %rd9;
	atom.global.add.f32 	%f31, [%rd19], %f30;
$L__BB0_10:
	ret;

}


// ===== COMPILED SASS (sm_100) =====

	.target	sm_100

	.elftype	@"ET_EXEC"


//--------------------- .note.nv.tkinfo           --------------------------
	.section	.note.nv.tkinfo,"",@"SHT_NOTE"
	.sectionflags	@"SHF_NOTE_NV_TKINFO"
	.tkinfo
        /*0018*/ 	.word	0x00000002
        /*0030*/ 	.string	""
        /*0030*/ 	.string	"ptxas"
        /*0030*/ 	.string	"Cuda compilation tools, release 13.0, V13.0.88"
        /*0030*/ 	.string	"Build cuda_13.0.r13.0/compiler.36424714_0"
        /*0030*/ 	.string	"-arch sm_100 -m 64 "



//--------------------- .note.nv.cuinfo           --------------------------
	.section	.note.nv.cuinfo,"",@"SHT_NOTE"
	.sectionflags	@"SHF_NOTE_NV_CUINFO"
        /*0018*/ 	.short	0x0002
        /*001a*/ 	.short	0x0064
        /*001c*/ 	.short	0x0082
	.zero		2


//--------------------- .nv.info                  --------------------------
	.section	.nv.info,"",@"SHT_CUDA_INFO"
	.align	4


	//----- nvinfo : EIATTR_REGCOUNT
	.align		4
        /*0000*/ 	.byte	0x04, 0x2f
        /*0002*/ 	.short	(.L_2 - .L_1)
	.align		4
.L_1:
        /*0004*/ 	.word	index@(_Z8Dev_trapffiPf)
        /*0008*/ 	.word	0x00000011


	//----- nvinfo : EIATTR_FRAME_SIZE
	.align		4
.L_2:
        /*000c*/ 	.byte	0x04, 0x11
        /*000e*/ 	.short	(.L_4 - .L_3)
	.align		4
.L_3:
        /*0010*/ 	.word	index@(_Z8Dev_trapffiPf)
        /*0014*/ 	.word	0x00000000


	//----- nvinfo : EIATTR_MIN_STACK_SIZE
	.align		4
.L_4:
        /*0018*/ 	.byte	0x04, 0x12
        /*001a*/ 	.short	(.L_6 - .L_5)
	.align		4
.L_5:
        /*001c*/ 	.word	index@(_Z8Dev_trapffiPf)
        /*0020*/ 	.word	0x00000000
.L_6:


//--------------------- .nv.compat                --------------------------
	.section	.nv.compat,"",@"SHT_CUDA_COMPAT_INFO"
	.align	4
        /*0000*/ 	.byte	0x02, 0x09, 0x00, 0x00, 0x02, 0x02, 0x01, 0x00, 0x02, 0x05, 0x05, 0x00, 0x03, 0x07, 0x01, 0x01
        /*0010*/ 	.byte	0x02, 0x03, 0x00, 0x00, 0x02, 0x06, 0x01, 0x00, 0x04, 0x0b, 0x08, 0x00, 0x01, 0x00, 0x00, 0x00
        /*0020*/ 	.byte	0x00, 0x00, 0x00, 0x00


//--------------------- .nv.info._Z8Dev_trapffiPf --------------------------
	.section	.nv.info._Z8Dev_trapffiPf,"",@"SHT_CUDA_INFO"
	.sectionflags	@""
	.align	4


	//----- nvinfo : EIATTR_CUDA_API_VERSION
	.align		4
        /*0000*/ 	.byte	0x04, 0x37
        /*0002*/ 	.short	(.L_8 - .L_7)
.L_7:
        /*0004*/ 	.word	0x00000082


	//----- nvinfo : EIATTR_KPARAM_INFO
	.align		4
.L_8:
        /*0008*/ 	.byte	0x04, 0x17
        /*000a*/ 	.short	(.L_10 - .L_9)
.L_9:
        /*000c*/ 	.word	0x00000000
        /*0010*/ 	.short	0x0003
        /*0012*/ 	.short	0x0010
        /*0014*/ 	.byte	0x00, 0xf5, 0x21, 0x00


	//----- nvinfo : EIATTR_KPARAM_INFO
	.align		4
.L_10:
        /*0018*/ 	.byte	0x04, 0x17
        /*001a*/ 	.short	(.L_12 - .L_11)
.L_11:
        /*001c*/ 	.word	0x00000000
        /*0020*/ 	.short	0x0002
        /*0022*/ 	.short	0x0008
        /*0024*/ 	.byte	0x00, 0xf0, 0x11, 0x00


	//----- nvinfo : EIATTR_KPARAM_INFO
	.align		4
.L_12:
        /*0028*/ 	.byte	0x04, 0x17
        /*002a*/ 	.short	(.L_14 - .L_13)
.L_13:
        /*002c*/ 	.word	0x00000000
        /*0030*/ 	.short	0x0001
        /*0032*/ 	.short	0x0004
        /*0034*/ 	.byte	0x00, 0xf0, 0x11, 0x00


	//----- nvinfo : EIATTR_KPARAM_INFO
	.align		4
.L_14:
        /*0038*/ 	.byte	0x04, 0x17
        /*003a*/ 	.short	(.L_16 - .L_15)
.L_15:
        /*003c*/ 	.word	0x00000000
        /*0040*/ 	.short	0x0000
        /*0042*/ 	.short	0x0000
        /*0044*/ 	.byte	0x00, 0xf0, 0x11, 0x00


	//----- nvinfo : EIATTR_SPARSE_MMA_MASK
	.align		4
.L_16:
        /*0048*/ 	.byte	0x03, 0x50
        /*004a*/ 	.short	0x0000


	//----- nvinfo : EIATTR_MAXREG_COUNT
	.align		4
        /*004c*/ 	.byte	0x03, 0x1b
        /*004e*/ 	.short	0x00ff


	//----- nvinfo : EIATTR_MERCURY_ISA_VERSION
	.align		4
        /*0050*/ 	.byte	0x03, 0x5f
        /*0052*/ 	.short	0x0101


	//----- nvinfo : EIATTR_VRC_CTA_INIT_COUNT
	.align		4
        /*0054*/ 	.byte	0x02, 0x4a
	.zero		1
	.zero		1


	//----- nvinfo : EIATTR_EXIT_INSTR_OFFSETS
	.align		4
        /*0058*/ 	.byte	0x04, 0x1c
        /*005a*/ 	.short	(.L_18 - .L_17)


	//   ....[0]....
.L_17:
        /*005c*/ 	.word	0x00000080


	//   ....[1]....
        /*0060*/ 	.word	0x000008b0


	//----- nvinfo : EIATTR_CRS_STACK_SIZE
	.align		4
.L_18:
        /*0064*/ 	.byte	0x04, 0x1e
        /*0066*/ 	.short	(.L_20 - .L_19)
.L_19:
        /*0068*/ 	.word	0x00000000


	//----- nvinfo : EIATTR_CBANK_PARAM_SIZE
	.align		4
.L_20:
        /*006c*/ 	.byte	0x03, 0x19
        /*006e*/ 	.short	0x0018


	//----- nvinfo : EIATTR_PARAM_CBANK
	.align		4
        /*0070*/ 	.byte	0x04, 0x0a
        /*0072*/ 	.short	(.L_22 - .L_21)
	.align		4
.L_21:
        /*0074*/ 	.word	index@(.nv.constant0._Z8Dev_trapffiPf)
        /*0078*/ 	.short	0x0380
        /*007a*/ 	.short	0x0018


	//----- nvinfo : EIATTR_SW_WAR
	.align		4
.L_22:
        /*007c*/ 	.byte	0x04, 0x36
        /*007e*/ 	.short	(.L_24 - .L_23)
.L_23:
        /*0080*/ 	.word	0x00000008
.L_24:


//--------------------- .nv.callgraph             --------------------------
	.section	.nv.callgraph,"",@"SHT_CUDA_CALLGRAPH"
	.align	4
	.sectionentsize	8
	.align		4
        /*0000*/ 	.word	0x00000000
	.align		4
        /*0004*/ 	.word	0xffffffff
	.align		4
        /*0008*/ 	.word	0x00000000
	.align		4
        /*000c*/ 	.word	0xfffffffe
	.align		4
        /*0010*/ 	.word	0x00000000
	.align		4
        /*0014*/ 	.word	0xfffffffd
	.align		4
        /*0018*/ 	.word	0x00000000
	.align		4
        /*001c*/ 	.word	0xfffffffc


//--------------------- .nv.constant4             --------------------------
	.section	.nv.constant4,"a",@progbits
	.align	8
	.align		8
.nv.constant4:
        /*0000*/ 	.dword	__cudart_i2opi_f


//--------------------- .text._Z8Dev_trapffiPf    --------------------------
	.section	.text._Z8Dev_trapffiPf,"ax",@progbits
	.align	128
        .global         _Z8Dev_trapffiPf
        .type           _Z8Dev_trapffiPf,@function
        .size           _Z8Dev_trapffiPf,(.L_x_6 - _Z8Dev_trapffiPf)
        .other          _Z8Dev_trapffiPf,@"STO_CUDA_ENTRY STV_DEFAULT"
_Z8Dev_trapffiPf:
.text._Z8Dev_trapffiPf:
[----:B------:R-:W-:Y:S01]  /*0000*/  LDC R1, c[0x0][0x37c] ;  /* 0x0000df00ff017b82 */ /* 0x000fe20000000800 */
[----:B------:R-:W0:Y:S01]  /*0010*/  S2R R0, SR_CTAID.X ;  /* 0x0000000000007919 */ /* 0x000e220000002500 */
[----:B------:R-:W0:Y:S01]  /*0020*/  LDCU UR4, c[0x0][0x360] ;  /* 0x00006c00ff0477ac */ /* 0x000e220008000800 */
[----:B------:R-:W0:Y:S01]  /*0030*/  S2R R3, SR_TID.X ;  /* 0x0000000000037919 */ /* 0x000e220000002100 */
[----:B------:R-:W1:Y:S01]  /*0040*/  LDCU UR5, c[0x0][0x388] ;  /* 0x00007100ff0577ac */ /* 0x000e620008000800 */
[----:B0-----:R-:W-:-:S05]  /*0050*/  IMAD R0, R0, UR4, R3 ;  /* 0x0000000400007c24 */ /* 0x001fca000f8e0203 */
[----:B-1----:R-:W-:-:S04]  /*0060*/  ISETP.GE.AND P0, PT, R0, UR5, PT ;  /* 0x0000000500007c0c */ /* 0x002fc8000bf06270 */
[----:B------:R-:W-:-:S13]  /*0070*/  ISETP.LT.OR P0, PT, R0, 0x1, P0 ;  /* 0x000000010000780c */ /* 0x000fda0000701670 */
[----:B------:R-:W-:Y:S05]  /*0080*/  @P0 EXIT ;  /* 0x000000000000094d */ /* 0x000fea0003800000 */
[----:B------:R-:W0:Y:S01]  /*0090*/  LDC.64 R4, c[0x0][0x380] ;  /* 0x0000e000ff047b82 */ /* 0x000e220000000a00 */
[----:B------:R-:W-:Y:S01]  /*00a0*/  I2FP.F32.U32 R3, R0 ;  /* 0x0000000000037245 */ /* 0x000fe20000201000 */
[----:B------:R-:W1:Y:S01]  /*00b0*/  LDCU.64 UR6, c[0x0][0x358] ;  /* 0x00006b00ff0677ac */ /* 0x000e620008000a00 */
[----:B------:R-:W-:Y:S03]  /*00c0*/  BSSY.RECONVERGENT B0, `(.L_x_0) ;  /* 0x000006a000007945 */ /* 0x000fe60003800200 */
[----:B0-----:R-:W-:-:S04]  /*00d0*/  FFMA R0, R3, R5, R4 ;  /* 0x0000000503007223 */ /* 0x001fc80000000004 */
[C---:B------:R-:W-:Y:S01]  /*00e0*/  FMUL R2, R0.reuse, 0.63661974668502807617 ;  /* 0x3f22f98300027820 */ /* 0x040fe20000400000 */
[----:B------:R-:W-:-:S03]  /*00f0*/  FSETP.GE.AND P0, PT, |R0|, 105615, PT ;  /* 0x47ce47800000780b */ /* 0x000fc60003f06200 */
[----:B------:R-:W0:Y:S02]  /*0100*/  F2I.NTZ R6, R2 ;  /* 0x0000000200067305 */ /* 0x000e240000203100 */
[----:B0-----:R-:W-:-:S05]  /*0110*/  I2FP.F32.S32 R3, R6 ;  /* 0x0000000600037245 */ /* 0x001fca0000201400 */
[----:B------:R-:W-:-:S04]  /*0120*/  FFMA R4, R3, -1.5707962512969970703, R0 ;  /* 0xbfc90fda03047823 */ /* 0x000fc80000000000 */
[----:B------:R-:W-:-:S04]  /*0130*/  FFMA R4, R3, -7.5497894158615963534e-08, R4 ;  /* 0xb3a2216803047823 */ /* 0x000fc80000000004 */
[----:B------:R-:W-:Y:S01]  /*0140*/  FFMA R4, R3, -5.3903029534742383927e-15, R4 ;  /* 0xa7c234c503047823 */ /* 0x000fe20000000004 */
[----:B-1----:R-:W-:Y:S06]  /*0150*/  @!P0 BRA `(.L_x_1) ;  /* 0x0000000400808947 */ /* 0x002fec0003800000 */
[----:B------:R-:W-:-:S13]  /*0160*/  FSETP.NEU.AND P0, PT, |R0|, +INF , PT ;  /* 0x7f8000000000780b */ /* 0x000fda0003f0d200 */
[----:B------:R-:W-:Y:S01]  /*0170*/  @!P0 FMUL R4, RZ, R0 ;  /* 0x00000000ff048220 */ /* 0x000fe20000400000 */
[----:B------:R-:W-:Y:S01]  /*0180*/  @!P0 IMAD.MOV.U32 R6, RZ, RZ, RZ ;  /* 0x000000ffff068224 */ /* 0x000fe200078e00ff */
[----:B------:R-:W-:Y:S06]  /*0190*/  @!P0 BRA `(.L_x_1) ;  /* 0x0000000400708947 */ /* 0x000fec0003800000 */
[----:B------:R-:W-:Y:S01]  /*01a0*/  IMAD.SHL.U32 R2, R0, 0x100, RZ ;  /* 0x0000010000027824 */ /* 0x000fe200078e00ff */
[----:B------:R-:W0:Y:S01]  /*01b0*/  LDCU.64 UR8, c[0x4][URZ] ;  /* 0x01000000ff0877ac */ /* 0x000e220008000a00 */
[----:B------:R-:W-:Y:S02]  /*01c0*/  IMAD.MOV.U32 R9, RZ, RZ, RZ ;  /* 0x000000ffff097224 */ /* 0x000fe400078e00ff */
[----:B------:R-:W-:Y:S01]  /*01d0*/  IMAD.MOV.U32 R7, RZ, RZ, RZ ;  /* 0x000000ffff077224 */ /* 0x000fe200078e00ff */
[----:B------:R-:W-:Y:S01]  /*01e0*/  LOP3.LUT R6, R2, 0x80000000, RZ, 0xfc, !PT ;  /* 0x8000000002067812 */ /* 0x000fe200078efcff */
[----:B------:R-:W-:Y:S01]  /*01f0*/  UMOV UR5, URZ ;  /* 0x000000ff00057c82 */ /* 0x000fe20008000000 */
[----:B------:R-:W-:-:S05]  /*0200*/  UMOV UR4, URZ ;  /* 0x000000ff00047c82 */ /* 0x000fca0008000000 */
.L_x_2:
[----:B0-----:R-:W-:Y:S02]  /*0210*/  IMAD.U32 R4, RZ, RZ, UR8 ;  /* 0x00000008ff047e24 */ /* 0x001fe4000f8e00ff */
[----:B------:R-:W-:-:S05]  /*0220*/  IMAD.U32 R5, RZ, RZ, UR9 ;  /* 0x00000009ff057e24 */ /* 0x000fca000f8e00ff */
[----:B------:R-:W2:Y:S01]  /*0230*/  LDG.E.CONSTANT R3, desc[UR6][R4.64] ;  /* 0x0000000604037981 */ /* 0x000ea2000c1e9900 */
[----:B------:R-:W-:Y:S01]  /*0240*/  UIADD3 UR4, UPT, UPT, UR4, 0x1, URZ ;  /* 0x0000000104047890 */ /* 0x000fe2000fffe0ff */
[C---:B------:R-:W-:Y:S01]  /*0250*/  ISETP.EQ.AND P0, PT, R7.reuse, RZ, PT ;  /* 0x000000ff0700720c */ /* 0x040fe20003f02270 */
[----:B------:R-:W-:Y:S01]  /*0260*/  UIADD3 UR8, UP1, UPT, UR8, 0x4, URZ ;  /* 0x0000000408087890 */ /* 0x000fe2000ff3e0ff */
[C---:B------:R-:W-:Y:S01]  /*0270*/  ISETP.EQ.AND P1, PT, R7.reuse, 0x4, PT ;  /* 0x000000040700780c */ /* 0x040fe20003f22270 */
[----:B------:R-:W-:Y:S01]  /*0280*/  UISETP.NE.AND UP0, UPT, UR4, 0x6, UPT ;  /* 0x000000060400788c */ /* 0x000fe2000bf05270 */
[C---:B------:R-:W-:Y:S01]  /*0290*/  ISETP.EQ.AND P2, PT, R7.reuse, 0x8, PT ;  /* 0x000000080700780c */ /* 0x040fe20003f42270 */
[----:B------:R-:W-:Y:S01]  /*02a0*/  UIADD3.X UR9, UPT, UPT, URZ, UR9, URZ, UP1, !UPT ;  /* 0x00000009ff097290 */ /* 0x000fe20008ffe4ff */
[C---:B------:R-:W-:Y:S02]  /*02b0*/  ISETP.EQ.AND P3, PT, R7.reuse, 0xc, PT ;  /* 0x0000000c0700780c */ /* 0x040fe40003f62270 */
[----:B------:R-:W-:-:S02]  /*02c0*/  ISETP.EQ.AND P4, PT, R7, 0x10, PT ;  /* 0x000000100700780c */ /* 0x000fc40003f82270 */
[C---:B------:R-:W-:Y:S02]  /*02d0*/  ISETP.EQ.AND P5, PT, R7.reuse, 0x14, PT ;  /* 0x000000140700780c */ /* 0x040fe40003fa2270 */
[----:B------:R-:W-:Y:S01]  /*02e0*/  IADD3 R7, PT, PT, R7, 0x4, RZ ;  /* 0x0000000407077810 */ /* 0x000fe20007ffe0ff */
[----:B--2---:R-:W-:-:S03]  /*02f0*/  IMAD.WIDE.U32 R2, R3, R6, RZ ;  /* 0x0000000603027225 */ /* 0x004fc600078e00ff */
[----:B------:R-:W-:-:S04]  /*0300*/  IADD3 R2, P6, PT, R2, R9, RZ ;  /* 0x0000000902027210 */ /* 0x000fc80007fde0ff */
[----:B------:R-:W-:Y:S01]  /*0310*/  IADD3.X R9, PT, PT, R3, UR5, RZ, P6, !PT ;  /* 0x0000000503097c10 */ /* 0x000fe2000b7fe4ff */
[--C-:B------:R-:W-:Y:S01]  /*0320*/  @P1 IMAD.MOV.U32 R10, RZ, RZ, R2.reuse ;  /* 0x000000ffff0a1224 */ /* 0x100fe200078e0002 */
[----:B------:R-:W-:Y:S01]  /*0330*/  @P0 MOV R8, R2 ;  /* 0x0000000200080202 */ /* 0x000fe20000000f00 */
[--C-:B------:R-:W-:Y:S02]  /*0340*/  @P2 IMAD.MOV.U32 R11, RZ, RZ, R2.reuse ;  /* 0x000000ffff0b2224 */ /* 0x100fe400078e0002 */
[--C-:B------:R-:W-:Y:S02]  /*0350*/  @P3 IMAD.MOV.U32 R12, RZ, RZ, R2.reuse ;  /* 0x000000ffff0c3224 */ /* 0x100fe400078e0002 */
[--C-:B------:R-:W-:Y:S02]  /*0360*/  @P4 IMAD.MOV.U32 R13, RZ, RZ, R2.reuse ;  /* 0x000000ffff0d4224 */ /* 0x100fe400078e0002 */
[----:B------:R-:W-:Y:S01]  /*0370*/  @P5 IMAD.MOV.U32 R14, RZ, RZ, R2 ;  /* 0x000000ffff0e5224 */ /* 0x000fe200078e0002 */
[----:B------:R-:W-:Y:S06]  /*0380*/  BRA.U UP0, `(.L_x_2) ;  /* 0xfffffffd00a07547 */ /* 0x000fec000b83ffff */
[----:B------:R-:W-:Y:S01]  /*0390*/  SHF.R.U32.HI R2, RZ, 0x17, R0 ;  /* 0x00000017ff027819 */ /* 0x000fe20000011600 */
[----:B------:R-:W-:Y:S03]  /*03a0*/  BSSY.RECONVERGENT B1, `(.L_x_3) ;  /* 0x0000029000017945 */ /* 0x000fe60003800200 */
[C---:B------:R-:W-:Y:S02]  /*03b0*/  LOP3.LUT R3, R2.reuse, 0xe0, RZ, 0xc0, !PT ;  /* 0x000000e002037812 */ /* 0x040fe400078ec0ff */
[----:B------:R-:W-:-:S03]  /*03c0*/  LOP3.LUT P6, RZ, R2, 0x1f, RZ, 0xc0, !PT ;  /* 0x0000001f02ff7812 */ /* 0x000fc600078cc0ff */
[----:B------:R-:W-:-:S05]  /*03d0*/  VIADD R3, R3, 0xffffff80 ;  /* 0xffffff8003037836 */ /* 0x000fca0000000000 */
[----:B------:R-:W-:-:S05]  /*03e0*/  SHF.R.U32.HI R3, RZ, 0x5, R3 ;  /* 0x00000005ff037819 */ /* 0x000fca0000011603 */
[----:B------:R-:W-:-:S05]  /*03f0*/  IMAD.U32 R5, R3, -0x4, RZ ;  /* 0xfffffffc03057824 */ /* 0x000fca00078e00ff */
[C---:B------:R-:W-:Y:S02]  /*0400*/  ISETP.EQ.AND P3, PT, R5.reuse, -0x18, PT ;  /* 0xffffffe80500780c */ /* 0x040fe40003f62270 */
[C---:B------:R-:W-:Y:S02]  /*0410*/  ISETP.EQ.AND P4, PT, R5.reuse, -0x14, PT ;  /* 0xffffffec0500780c */ /* 0x040fe40003f82270 */
[C---:B------:R-:W-:Y:S02]  /*0420*/  ISETP.EQ.AND P2, PT, R5.reuse, -0x10, PT ;  /* 0xfffffff00500780c */ /* 0x040fe40003f42270 */
[C---:B------:R-:W-:Y:S02]  /*0430*/  ISETP.EQ.AND P1, PT, R5.reuse, -0xc, PT ;  /* 0xfffffff40500780c */ /* 0x040fe40003f22270 */
[C---:B------:R-:W-:Y:S02]  /*0440*/  ISETP.EQ.AND P0, PT, R5.reuse, -0x8, PT ;  /* 0xfffffff80500780c */ /* 0x040fe40003f02270 */
[----:B------:R-:W-:-:S03]  /*0450*/  ISETP.EQ.AND P5, PT, R5, RZ, PT ;  /* 0x000000ff0500720c */ /* 0x000fc60003fa2270 */
[--C-:B------:R-:W-:Y:S01]  /*0460*/  @P3 IMAD.MOV.U32 R3, RZ, RZ, R8.reuse ;  /* 0x000000ffff033224 */ /* 0x100fe200078e0008 */
[C---:B------:R-:W-:Y:S01]  /*0470*/  ISETP.EQ.AND P3, PT, R5.reuse, -0x4, PT ;  /* 0xfffffffc0500780c */ /* 0x040fe20003f62270 */
[----:B------:R-:W-:Y:S02]  /*0480*/  @P4 IMAD.MOV.U32 R4, RZ, RZ, R8 ;  /* 0x000000ffff044224 */ /* 0x000fe400078e0008 */
[----:B------:R-:W-:Y:S01]  /*0490*/  @P4 IMAD.MOV.U32 R3, RZ, RZ, R10 ;  /* 0x000000ffff034224 */ /* 0x000fe200078e000a */
[----:B------:R-:W-:Y:S01]  /*04a0*/  ISETP.EQ.AND P4, PT, R5, 0x4, PT ;  /* 0x000000040500780c */ /* 0x000fe20003f82270 */
[----:B------:R-:W-:Y:S01]  /*04b0*/  @P2 IMAD.MOV.U32 R3, RZ, RZ, R11 ;  /* 0x000000ffff032224 */ /* 0x000fe200078e000b */
[----:B------:R-:W-:Y:S01]  /*04c0*/  @P2 MOV R4, R10 ;  /* 0x0000000a00042202 */ /* 0x000fe20000000f00 */
[----:B------:R-:W-:Y:S02]  /*04d0*/  @P1 IMAD.MOV.U32 R3, RZ, RZ, R12 ;  /* 0x000000ffff031224 */ /* 0x000fe400078e000c */
[----:B------:R-:W-:-:S02]  /*04e0*/  @P0 IMAD.MOV.U32 R3, RZ, RZ, R13 ;  /* 0x000000ffff030224 */ /* 0x000fc400078e000d */
[----:B------:R-:W-:Y:S02]  /*04f0*/  @P1 IMAD.MOV.U32 R4, RZ, RZ, R11 ;  /* 0x000000ffff041224 */ /* 0x000fe400078e000b */
[----:B------:R-:W-:Y:S02]  /*0500*/  @P3 IMAD.MOV.U32 R3, RZ, RZ, R14 ;  /* 0x000000ffff033224 */ /* 0x000fe400078e000e */
[--C-:B------:R-:W-:Y:S02]  /*0510*/  @P5 IMAD.MOV.U32 R3, RZ, RZ, R9.reuse ;  /* 0x000000ffff035224 */ /* 0x100fe400078e0009 */
[----:B------:R-:W-:Y:S01]  /*0520*/  @P0 IMAD.MOV.U32 R4, RZ, RZ, R12 ;  /* 0x000000ffff040224 */ /* 0x000fe200078e000c */
[----:B------:R-:W-:Y:S01]  /*0530*/  @P3 MOV R4, R13 ;  /* 0x0000000d00043202 */ /* 0x000fe20000000f00 */
[----:B------:R-:W-:Y:S01]  /*0540*/  @P5 IMAD.MOV.U32 R4, RZ, RZ, R14 ;  /* 0x000000ffff045224 */ /* 0x000fe200078e000e */
[----:B------:R-:W-:Y:S01]  /*0550*/  MOV R7, R3 ;  /* 0x0000000300077202 */ /* 0x000fe20000000f00 */
[----:B------:R-:W-:Y:S01]  /*0560*/  @P4 IMAD.MOV.U32 R4, RZ, RZ, R9 ;  /* 0x000000ffff044224 */ /* 0x000fe200078e0009 */
[----:B------:R-:W-:Y:S06]  /*0570*/  @!P6 BRA `(.L_x_4) ;  /* 0x00000000002ce947 */ /* 0x000fec0003800000 */
[----:B------:R-:W-:Y:S01]  /*0580*/  @P2 IMAD.MOV.U32 R3, RZ, RZ, R8 ;  /* 0x000000ffff032224 */ /* 0x000fe200078e0008 */
[----:B------:R-:W-:Y:S01]  /*0590*/  LOP3.LUT R2, R2, 0x1f, RZ, 0xc0, !PT ;  /* 0x0000001f02027812 */ /* 0x000fe200078ec0ff */
[----:B------:R-:W-:Y:S02]  /*05a0*/  @P1 IMAD.MOV.U32 R3, RZ, RZ, R10 ;  /* 0x000000ffff031224 */ /* 0x000fe400078e000a */
[----:B------:R-:W-:Y:S01]  /*05b0*/  @P0 IMAD.MOV.U32 R3, RZ, RZ, R11 ;  /* 0x000000ffff030224 */ /* 0x000fe200078e000b */
[----:B------:R-:W-:Y:S01]  /*05c0*/  ISETP.EQ.AND P0, PT, R5, 0x8, PT ;  /* 0x000000080500780c */ /* 0x000fe20003f02270 */
[----:B------:R-:W-:Y:S01]  /*05d0*/  @P3 IMAD.MOV.U32 R3, RZ, RZ, R12 ;  /* 0x000000ffff033224 */ /* 0x000fe200078e000c */
[----:B------:R-:W-:Y:S01]  /*05e0*/  @P5 MOV R3, R13 ;  /* 0x0000000d00035202 */ /* 0x000fe20000000f00 */
[----:B------:R-:W-:Y:S01]  /*05f0*/  @P4 IMAD.MOV.U32 R3, RZ, RZ, R14 ;  /* 0x000000ffff034224 */ /* 0x000fe200078e000e */
[----:B------:R-:W-:-:S09]  /*0600*/  SHF.L.W.U32.HI R7, R4, R2, R7 ;  /* 0x0000000204077219 */ /* 0x000fd20000010e07 */
[----:B------:R-:W-:-:S05]  /*0610*/  @P0 IMAD.MOV.U32 R3, RZ, RZ, R9 ;  /* 0x000000ffff030224 */ /* 0x000fca00078e0009 */
[----:B------:R-:W-:-:S07]  /*0620*/  SHF.L.W.U32.HI R4, R3, R2, R4 ;  /* 0x0000000203047219 */ /* 0x000fce0000010e04 */
.L_x_4:
[----:B------:R-:W-:Y:S05]  /*0630*/  BSYNC.RECONVERGENT B1 ;  /* 0x0000000000017941 */ /* 0x000fea0003800200 */
.L_x_3:
[C---:B------:R-:W-:Y:S01]  /*0640*/  SHF.L.W.U32.HI R9, R4.reuse, 0x2, R7 ;  /* 0x0000000204097819 */ /* 0x040fe20000010e07 */
[----:B------:R-:W-:Y:S01]  /*0650*/  IMAD.SHL.U32 R4, R4, 0x4, RZ ;  /* 0x0000000404047824 */ /* 0x000fe200078e00ff */
[----:B------:R-:W-:Y:S01]  /*0660*/  UMOV UR4, 0x54442d19 ;  /* 0x54442d1900047882 */ /* 0x000fe20000000000 */
[----:B------:R-:W-:Y:S01]  /*0670*/  UMOV UR5, 0x3bf921fb ;  /* 0x3bf921fb00057882 */ /* 0x000fe20000000000 */
[----:B------:R-:W-:Y:S02]  /*0680*/  SHF.R.S32.HI R2, RZ, 0x1f, R9 ;  /* 0x0000001fff027819 */ /* 0x000fe40000011409 */
[----:B------:R-:W-:Y:S02]  /*0690*/  SHF.R.U32.HI R6, RZ, 0x1e, R7 ;  /* 0x0000001eff067819 */ /* 0x000fe40000011607 */
[C---:B------:R-:W-:Y:S02]  /*06a0*/  LOP3.LUT R4, R2.reuse, R4, RZ, 0x3c, !PT ;  /* 0x0000000402047212 */ /* 0x040fe400078e3cff */
[----:B------:R-:W-:-:S02]  /*06b0*/  LOP3.LUT R5, R2, R9, RZ, 0x3c, !PT ;  /* 0x0000000902057212 */ /* 0x000fc400078e3cff */
[----:B------:R-:W-:Y:S02]  /*06c0*/  ISETP.GE.AND P0, PT, R0, RZ, PT ;  /* 0x000000ff0000720c */ /* 0x000fe40003f06270 */
[----:B------:R-:W0:Y:S01]  /*06d0*/  I2F.F64.S64 R2, R4 ;  /* 0x0000000400027312 */ /* 0x000e220000301c00 */
[C---:B------:R-:W-:Y:S02]  /*06e0*/  LOP3.LUT R0, R9.reuse, R0, RZ, 0x3c, !PT ;  /* 0x0000000009007212 */ /* 0x040fe400078e3cff */
[----:B------:R-:W-:Y:S02]  /*06f0*/  LEA.HI R6, R9, R6, RZ, 0x1 ;  /* 0x0000000609067211 */ /* 0x000fe400078f08ff */
[----:B------:R-:W-:-:S03]  /*0700*/  ISETP.GE.AND P1, PT, R0, RZ, PT ;  /* 0x000000ff0000720c */ /* 0x000fc60003f26270 */
[----:B------:R-:W-:-:S05]  /*0710*/  IMAD.MOV R0, RZ, RZ, -R6 ;  /* 0x000000ffff007224 */ /* 0x000fca00078e0a06 */
[----:B------:R-:W-:Y:S01]  /*0720*/  @!P0 MOV R6, R0 ;  /* 0x0000000000068202 */ /* 0x000fe20000000f00 */
[----:B0-----:R-:W-:-:S10]  /*0730*/  DMUL R2, R2, UR4 ;  /* 0x0000000402027c28 */ /* 0x001fd40008000000 */
[----:B------:R-:W0:Y:S02]  /*0740*/  F2F.F32.F64 R2, R2 ;  /* 0x0000000200027310 */ /* 0x000e240000301000 */
[----:B0-----:R-:W-:-:S07]  /*0750*/  FSEL R4, -R2, R2, !P1 ;  /* 0x0000000202047208 */ /* 0x001fce0004800100 */
.L_x_1:
[----:B------:R-:W-:Y:S05]  /*0760*/  BSYNC.RECONVERGENT B0 ;  /* 0x0000000000007941 */ /* 0x000fea0003800200 */
.L_x_0:
[----:B------:R-:W-:Y:S01]  /*0770*/  LOP3.LUT R2, R6, 0x1, RZ, 0xc0, !PT ;  /* 0x0000000106027812 */ /* 0x000fe200078ec0ff */
[----:B------:R-:W-:Y:S02]  /*0780*/  IMAD.MOV.U32 R0, RZ, RZ, 0x37cbac00 ;  /* 0x37cbac00ff007424 */ /* 0x000fe400078e00ff */
[----:B------:R-:W-:Y:S01]  /*0790*/  FMUL R5, R4, R4 ;  /* 0x0000000404057220 */ /* 0x000fe20000400000 */
[----:B------:R-:W-:Y:S01]  /*07a0*/  IMAD.MOV.U32 R8, RZ, RZ, 0x3effffff ;  /* 0x3effffffff087424 */ /* 0x000fe200078e00ff */
[----:B------:R-:W-:Y:S01]  /*07b0*/  ISETP.NE.U32.AND P0, PT, R2, 0x1, PT ;  /* 0x000000010200780c */ /* 0x000fe20003f05070 */
[----:B------:R-:W-:Y:S02]  /*07c0*/  IMAD.MOV.U32 R2, RZ, RZ, 0x3d2aaabb ;  /* 0x3d2aaabbff027424 */ /* 0x000fe400078e00ff */
[----:B------:R-:W-:Y:S01]  /*07d0*/  FFMA R0, R5, R0, -0.0013887860113754868507 ;  /* 0xbab607ed05007423 */ /* 0x000fe20000000000 */
[----:B------:R-:W-:Y:S02]  /*07e0*/  LOP3.LUT P1, RZ, R6, 0x2, RZ, 0xc0, !PT ;  /* 0x0000000206ff7812 */ /* 0x000fe4000782c0ff */
[----:B------:R-:W-:-:S02]  /*07f0*/  FSEL R8, -R8, -0.16666662693023681641, !P0 ;  /* 0xbe2aaaa808087808 */ /* 0x000fc40004000100 */
[----:B------:R-:W-:Y:S02]  /*0800*/  FSEL R0, R0, -0.00019574658654164522886, !P0 ;  /* 0xb94d415300007808 */ /* 0x000fe40004000000 */
[----:B------:R-:W-:-:S05]  /*0810*/  FSEL R2, R2, 0.0083327032625675201416, !P0 ;  /* 0x3c0885e402027808 */ /* 0x000fca0004000000 */
[C---:B------:R-:W-:Y:S01]  /*0820*/  FFMA R6, R5.reuse, R0, R2 ;  /* 0x0000000005067223 */ /* 0x040fe20000000002 */
[----:B------:R-:W-:Y:S01]  /*0830*/  FSEL R0, R4, 1, P0 ;  /* 0x3f80000004007808 */ /* 0x000fe20000000000 */
[----:B------:R-:W0:Y:S02]  /*0840*/  LDC.64 R2, c[0x0][0x390] ;  /* 0x0000e400ff027b82 */ /* 0x000e240000000a00 */
[C---:B------:R-:W-:Y:S02]  /*0850*/  FFMA R6, R5.reuse, R6, R8 ;  /* 0x0000000605067223 */ /* 0x040fe40000000008 */
[----:B------:R-:W-:-:S04]  /*0860*/  FFMA R5, R5, R0, RZ ;  /* 0x0000000005057223 */ /* 0x000fc800000000ff */
[----:B------:R-:W-:-:S04]  /*0870*/  FFMA R0, R5, R6, R0 ;  /* 0x0000000605007223 */ /* 0x000fc80000000000 */
[----:B------:R-:W-:-:S04]  /*0880*/  @P1 FADD R0, RZ, -R0 ;  /* 0x80000000ff001221 */ /* 0x000fc80000000000 */
[----:B------:R-:W-:-:S05]  /*0890*/  FADD R5, R0, 1 ;  /* 0x3f80000000057421 */ /* 0x000fca0000000000 */
[----:B0-----:R-:W-:Y:S01]  /*08a0*/  REDG.E.ADD.F32.FTZ.RN.STRONG.GPU desc[UR6][R2.64], R5 ;  /* 0x00000005020079a6 */ /* 0x001fe2000c12f306 */
[----:B------:R-:W-:Y:S05]  /*08b0*/  EXIT ;  /* 0x000000000000794d */ /* 0x000fea0003800000 */
.L_x_5:
[----:B------:R-:W-:-:S00]  /*08c0*/  BRA `(.L_x_5) ;  /* 0xfffffffc00fc7947 */ /* 0x000fc0000383ffff */
[----:B------:R-:W-:-:S00]  /*08d0*/  NOP ;  /* 0x0000000000007918 */ /* 0x000fc00000000000 */
        /* <DEDUP_REMOVED lines=10> */
.L_x_6:


//--------------------- .nv.global.init           --------------------------
	.section	.nv.global.init,"aw",@progbits
	.align	4
.nv.global.init:
	.type		__cudart_i2opi_f,@object
	.size		__cudart_i2opi_f,(.L_0 - __cudart_i2opi_f)
__cudart_i2opi_f:
        /*0000*/ 	.byte	0x41, 0x90, 0x43, 0x3c, 0x99, 0x95, 0x62, 0xdb, 0xc0, 0xdd, 0x34, 0xf5, 0xd1, 0x57, 0x27, 0xfc
        /*0010*/ 	.byte	0x29, 0x15, 0x44, 0x4e, 0x6e, 0x83, 0xf9, 0xa2
.L_0:


//--------------------- .nv.shared.reserved.0     --------------------------
	.section	.nv.shared.reserved.0,"aw",@nobits
	.weak		__nv_reservedSMEM_offset_0_alias
	.size		__nv_reservedSMEM_offset_0_alias, 0, 64
	.other		__nv_reservedSMEM_offset_0_alias,@"STO_CUDA_RESERVED_SHARED STV_DEFAULT"
__nv_reservedSMEM_offset_0_alias:
	.zero		0
	.zero		64


//--------------------- .nv.constant0._Z8Dev_trapffiPf --------------------------
	.section	.nv.constant0._Z8Dev_trapffiPf,"a",@progbits
	.sectionflags	@""
	.align	4
.nv.constant0._Z8Dev_trapffiPf:
	.zero		920


//--------------------- SYMBOLS --------------------------

	.type		.nv.reservedSmem.offset0,@object
	.size		.nv.reservedSmem.offset0,0x4
